//
// Generated by NVIDIA NVVM Compiler
//
// Compiler Build ID: CL-36424714
// Cuda compilation tools, release 13.0, V13.0.88
// Based on NVVM 20.0.0
//

.version 9.0
.target sm_100
.address_size 64

	// .globl	_Z8setToOnePfm

.visible .entry _Z8setToOnePfm(
	.param .u64 .ptr .align 1 _Z8setToOnePfm_param_0,
	.param .u64 _Z8setToOnePfm_param_1
)
{
	.reg .pred 	%p<2>;
	.reg .b32 	%r<6>;
	.reg .b64 	%rd<7>;

	ld.param.u64 	%rd2, [_Z8setToOnePfm_param_0];
	ld.param.u64 	%rd3, [_Z8setToOnePfm_param_1];
	mov.u32 	%r1, %ctaid.x;
	mov.u32 	%r2, %ntid.x;
	mov.u32 	%r3, %tid.x;
	mad.lo.s32 	%r4, %r1, %r2, %r3;
	cvt.s64.s32 	%rd1, %r4;
	setp.le.u64 	%p1, %rd3, %rd1;
	@%p1 bra 	$L__BB0_2;
	cvta.to.global.u64 	%rd4, %rd2;
	shl.b64 	%rd5, %rd1, 2;
	add.s64 	%rd6, %rd4, %rd5;
	mov.b32 	%r5, 1065353216;
	st.global.u32 	[%rd6], %r5;
$L__BB0_2:
	ret;

}


// ===== COMPILED SASS (sm_100) =====

	.target	sm_100

	.elftype	@"ET_EXEC"


//--------------------- .note.nv.tkinfo           --------------------------
	.section	.note.nv.tkinfo,"",@"SHT_NOTE"
	.sectionflags	@"SHF_NOTE_NV_TKINFO"
	.tkinfo
        /*0018*/ 	.word	0x00000002
        /*0030*/ 	.string	""
        /*0030*/ 	.string	"ptxas"
        /*0030*/ 	.string	"Cuda compilation tools, release 13.0, V13.0.88"
        /*0030*/ 	.string	"Build cuda_13.0.r13.0/compiler.36424714_0"
        /*0030*/ 	.string	"-arch sm_100 -m 64 "



//--------------------- .note.nv.cuinfo           --------------------------
	.section	.note.nv.cuinfo,"",@"SHT_NOTE"
	.sectionflags	@"SHF_NOTE_NV_CUINFO"
        /*0018*/ 	.short	0x0002
        /*001a*/ 	.short	0x0064
        /*001c*/ 	.short	0x0082
	.zero		2


//--------------------- .nv.info                  --------------------------
	.section	.nv.info,"",@"SHT_CUDA_INFO"
	.align	4


	//----- nvinfo : EIATTR_REGCOUNT
	.align		4
        /*0000*/ 	.byte	0x04, 0x2f
        /*0002*/ 	.short	(.L_1 - .L_0)
	.align		4
.L_0:
        /*0004*/ 	.word	index@(_Z8setToOnePfm)
        /*0008*/ 	.word	0x00000008


	//----- nvinfo : EIATTR_FRAME_SIZE
	.align		4
.L_1:
        /*000c*/ 	.byte	0x04, 0x11
        /*000e*/ 	.short	(.L_3 - .L_2)
	.align		4
.L_2:
        /*0010*/ 	.word	index@(_Z8setToOnePfm)
        /*0014*/ 	.word	0x00000000


	//----- nvinfo : EIATTR_MIN_STACK_SIZE
	.align		4
.L_3:
        /*0018*/ 	.byte	0x04, 0x12
        /*001a*/ 	.short	(.L_5 - .L_4)
	.align		4
.L_4:
        /*001c*/ 	.word	index@(_Z8setToOnePfm)
        /*0020*/ 	.word	0x00000000
.L_5:


//--------------------- .nv.compat                --------------------------
	.section	.nv.compat,"",@"SHT_CUDA_COMPAT_INFO"
	.align	4
        /*0000*/ 	.byte	0x02, 0x09, 0x00, 0x00, 0x02, 0x02, 0x01, 0x00, 0x02, 0x05, 0x05, 0x00, 0x03, 0x07, 0x01, 0x01
        /*0010*/ 	.byte	0x02, 0x03, 0x00, 0x00, 0x02, 0x06, 0x01, 0x00, 0x04, 0x0b, 0x08, 0x00, 0x09, 0x00, 0x00, 0x00
        /*0020*/ 	.byte	0x00, 0x00, 0x00, 0x00


//--------------------- .nv.info._Z8setToOnePfm   --------------------------
	.section	.nv.info._Z8setToOnePfm,"",@"SHT_CUDA_INFO"
	.sectionflags	@""
	.align	4


	//----- nvinfo : EIATTR_CUDA_API_VERSION
	.align		4
        /*0000*/ 	.byte	0x04, 0x37
        /*0002*/ 	.short	(.L_7 - .L_6)
.L_6:
        /*0004*/ 	.word	0x00000082


	//----- nvinfo : EIATTR_KPARAM_INFO
	.align		4
.L_7:
        /*0008*/ 	.byte	0x04, 0x17
        /*000a*/ 	.short	(.L_9 - .L_8)
.L_8:
        /*000c*/ 	.word	0x00000000
        /*0010*/ 	.short	0x0001
        /*0012*/ 	.short	0x0008
        /*0014*/ 	.byte	0x00, 0xf0, 0x21, 0x00


	//----- nvinfo : EIATTR_KPARAM_INFO
	.align		4
.L_9:
        /*0018*/ 	.byte	0x04, 0x17
        /*001a*/ 	.short	(.L_11 - .L_10)
.L_10:
        /*001c*/ 	.word	0x00000000
        /*0020*/ 	.short	0x0000
        /*0022*/ 	.short	0x0000
        /*0024*/ 	.byte	0x00, 0xf5, 0x21, 0x00


	//----- nvinfo : EIATTR_SPARSE_MMA_MASK
	.align		4
.L_11:
        /*0028*/ 	.byte	0x03, 0x50
        /*002a*/ 	.short	0x0000


	//----- nvinfo : EIATTR_MAXREG_COUNT
	.align		4
        /*002c*/ 	.byte	0x03, 0x1b
        /*002e*/ 	.short	0x00ff


	//----- nvinfo : EIATTR_MERCURY_ISA_VERSION
	.align		4
        /*0030*/ 	.byte	0x03, 0x5f
        /*0032*/ 	.short	0x0101


	//----- nvinfo : EIATTR_VRC_CTA_INIT_COUNT
	.align		4
        /*0034*/ 	.byte	0x02, 0x4a
	.zero		1
	.zero		1


	//----- nvinfo : EIATTR_EXIT_INSTR_OFFSETS
	.align		4
        /*0038*/ 	.byte	0x04, 0x1c
        /*003a*/ 	.short	(.L_13 - .L_12)


	//   ....[0]....
.L_12:
        /*003c*/ 	.word	0x00000090


	//   ....[1]....
        /*0040*/ 	.word	0x00000100


	//----- nvinfo : EIATTR_CBANK_PARAM_SIZE
	.align		4
.L_13:
        /*0044*/ 	.byte	0x03, 0x19
        /*0046*/ 	.short	0x0010


	//----- nvinfo : EIATTR_PARAM_CBANK
	.align		4
        /*0048*/ 	.byte	0x04, 0x0a
        /*004a*/ 	.short	(.L_15 - .L_14)
	.align		4
.L_14:
        /*004c*/ 	.word	index@(.nv.constant0._Z8setToOnePfm)
        /*0050*/ 	.short	0x0380
        /*0052*/ 	.short	0x0010


	//----- nvinfo : EIATTR_SW_WAR
	.align		4
.L_15:
        /*0054*/ 	.byte	0x04, 0x36
        /*0056*/ 	.short	(.L_17 - .L_16)
.L_16:
        /*0058*/ 	.word	0x00000008
.L_17:


//--------------------- .nv.callgraph             --------------------------
	.section	.nv.callgraph,"",@"SHT_CUDA_CALLGRAPH"
	.align	4
	.sectionentsize	8
	.align		4
        /*0000*/ 	.word	0x00000000
	.align		4
        /*0004*/ 	.word	0xffffffff
	.align		4
        /*0008*/ 	.word	0x00000000
	.align		4
        /*000c*/ 	.word	0xfffffffe
	.align		4
        /*0010*/ 	.word	0x00000000
	.align		4
        /*0014*/ 	.word	0xfffffffd
	.align		4
        /*0018*/ 	.word	0x00000000
	.align		4
        /*001c*/ 	.word	0xfffffffc


//--------------------- .text._Z8setToOnePfm      --------------------------
	.section	.text._Z8setToOnePfm,"ax",@progbits
	.align	128
        .global         _Z8setToOnePfm
        .type           _Z8setToOnePfm,@function
        .size           _Z8setToOnePfm,(.L_x_1 - _Z8setToOnePfm)
        .other          _Z8setToOnePfm,@"STO_CUDA_ENTRY STV_DEFAULT"
_Z8setToOnePfm:
.text._Z8setToOnePfm:
[----:B------:R-:W-:Y:S01]  /*0000*/  LDC R1, c[0x0][0x37c] ;  /* 0x0000df00ff017b82 */ /* 0x000fe20000000800 */
[----:B------:R-:W0:Y:S07]  /*0010*/  S2R R3, SR_TID.X ;  /* 0x0000000000037919 */ /* 0x000e2e0000002100 */
[----:B------:R-:W0:Y:S01]  /*0020*/  S2UR UR4, SR_CTAID.X ;  /* 0x00000000000479c3 */ /* 0x000e220000002500 */
[----:B------:R-:W1:Y:S07]  /*0030*/  LDCU.64 UR6, c[0x0][0x388] ;  /* 0x00007100ff0677ac */ /* 0x000e6e0008000a00 */
[----:B------:R-:W0:Y:S02]  /*0040*/  LDC R0, c[0x0][0x360] ;  /* 0x0000d800ff007b82 */ /* 0x000e240000000800 */
[----:B0-----:R-:W-:-:S05]  /*0050*/  IMAD R0, R0, UR4, R3 ;  /* 0x0000000400007c24 */ /* 0x001fca000f8e0203 */
[----:B-1----:R-:W-:Y:S02]  /*0060*/  ISETP.GE.U32.AND P0, PT, R0, UR6, PT ;  /* 0x0000000600007c0c */ /* 0x002fe4000bf06070 */
[----:B------:R-:W-:-:S04]  /*0070*/  SHF.R.S32.HI R3, RZ, 0x1f, R0 ;  /* 0x0000001fff037819 */ /* 0x000fc80000011400 */
[----:B------:R-:W-:-:S13]  /*0080*/  ISETP.GE.U32.AND.EX P0, PT, R3, UR7, PT, P0 ;  /* 0x0000000703007c0c */ /* 0x000fda000bf06100 */
[----:B------:R-:W-:Y:S05]  /*0090*/  @P0 EXIT ;  /* 0x000000000000094d */ /* 0x000fea0003800000 */
[----:B------:R-:W0:Y:S01]  /*00a0*/  LDCU.64 UR6, c[0x0][0x380] ;  /* 0x00007000ff0677ac */ /* 0x000e220008000a00 */
[----:B------:R-:W-:Y:S01]  /*00b0*/  IMAD.MOV.U32 R5, RZ, RZ, 0x3f800000 ;  /* 0x3f800000ff057424 */ /* 0x000fe200078e00ff */
[----:B------:R-:W1:Y:S01]  /*00c0*/  LDCU.64 UR4, c[0x0][0x358] ;  /* 0x00006b00ff0477ac */ /* 0x000e620008000a00 */
[----:B0-----:R-:W-:-:S04]  /*00d0*/  LEA R2, P0, R0, UR6, 0x2 ;  /* 0x0000000600027c11 */ /* 0x001fc8000f8010ff */
[----:B------:R-:W-:-:S05]  /*00e0*/  LEA.HI.X R3, R0, UR7, R3, 0x2, P0 ;  /* 0x0000000700037c11 */ /* 0x000fca00080f1403 */
[----:B-1----:R-:W-:Y:S01]  /*00f0*/  STG.E desc[UR4][R2.64], R5 ;  /* 0x0000000502007986 */ /* 0x002fe2000c101904 */
[----:B------:R-:W-:Y:S05]  /*0100*/  EXIT ;  /* 0x000000000000794d */ /* 0x000fea0003800000 */
.L_x_0:
[----:B------:R-:W-:-:S00]  /*0110*/  BRA `(.L_x_0) ;  /* 0xfffffffc00fc7947 */ /* 0x000fc0000383ffff */
[----:B------:R-:W-:-:S00]  /*0120*/  NOP ;  /* 0x0000000000007918 */ /* 0x000fc00000000000 */
        /* <DEDUP_REMOVED lines=13> */
.L_x_1:


//--------------------- .nv.shared.reserved.0     --------------------------
	.section	.nv.shared.reserved.0,"aw",@nobits
	.weak		__nv_reservedSMEM_offset_0_alias
	.size		__nv_reservedSMEM_offset_0_alias, 0, 64
	.other		__nv_reservedSMEM_offset_0_alias,@"STO_CUDA_RESERVED_SHARED STV_DEFAULT"
__nv_reservedSMEM_offset_0_alias:
	.zero		0
	.zero		64


//--------------------- .nv.constant0._Z8setToOnePfm --------------------------
	.section	.nv.constant0._Z8setToOnePfm,"a",@progbits
	.sectionflags	@""
	.align	4
.nv.constant0._Z8setToOnePfm:
	.zero		912


//--------------------- SYMBOLS --------------------------

	.type		.nv.reservedSmem.offset0,@object
	.size		.nv.reservedSmem.offset0,0x4
